//
// Generated by NVIDIA NVVM Compiler
//
// Compiler Build ID: CL-36424714
// Cuda compilation tools, release 13.0, V13.0.88
// Based on NVVM 20.0.0
//

.version 9.0
.target sm_100
.address_size 64

	// .globl	_Z3addPiS_i
// _ZZ3addPiS_iE4temp has been demoted

.visible .entry _Z3addPiS_i(
	.param .u64 .ptr .align 1 _Z3addPiS_i_param_0,
	.param .u64 .ptr .align 1 _Z3addPiS_i_param_1,
	.param .u32 _Z3addPiS_i_param_2
)
{
	.reg .pred 	%p<4>;
	.reg .b32 	%r<31>;
	.reg .b64 	%rd<11>;
	// demoted variable
	.shared .align 4 .b8 _ZZ3addPiS_iE4temp[2072];
	ld.param.u64 	%rd4, [_Z3addPiS_i_param_0];
	ld.param.u64 	%rd3, [_Z3addPiS_i_param_1];
	ld.param.u32 	%r5, [_Z3addPiS_i_param_2];
	cvta.to.global.u64 	%rd1, %rd4;
	mov.u32 	%r6, %ctaid.x;
	mov.u32 	%r7, %ntid.x;
	mov.u32 	%r8, %tid.x;
	mad.lo.s32 	%r1, %r6, %r7, %r8;
	mul.wide.s32 	%rd5, %r1, 4;
	add.s64 	%rd2, %rd1, %rd5;
	ld.global.u32 	%r9, [%rd2];
	shl.b32 	%r10, %r8, 2;
	mov.u32 	%r11, _ZZ3addPiS_iE4temp;
	add.s32 	%r2, %r11, %r10;
	st.shared.u32 	[%r2+12], %r9;
	setp.gt.u32 	%p1, %r8, 2;
	@%p1 bra 	$L__BB0_6;
	setp.lt.s32 	%p2, %r1, 4;
	mov.b32 	%r30, 0;
	@%p2 bra 	$L__BB0_3;
	add.s32 	%r13, %r1, -3;
	mul.wide.u32 	%rd6, %r13, 4;
	add.s64 	%rd7, %rd1, %rd6;
	ld.global.u32 	%r30, [%rd7];
$L__BB0_3:
	st.shared.u32 	[%r2], %r30;
	add.s32 	%r14, %r1, 512;
	setp.ge.s32 	%p3, %r14, %r5;
	@%p3 bra 	$L__BB0_5;
	ld.global.u32 	%r16, [%rd2+2048];
	st.shared.u32 	[%r2+2060], %r16;
	bra.uni 	$L__BB0_6;
$L__BB0_5:
	mov.b32 	%r15, 0;
	st.shared.u32 	[%r2+2060], %r15;
$L__BB0_6:
	bar.sync 	0;
	ld.shared.u32 	%r17, [%r2];
	ld.shared.u32 	%r18, [%r2+4];
	add.s32 	%r19, %r18, %r17;
	ld.shared.u32 	%r20, [%r2+8];
	add.s32 	%r21, %r20, %r19;
	ld.shared.u32 	%r22, [%r2+12];
	add.s32 	%r23, %r22, %r21;
	ld.shared.u32 	%r24, [%r2+16];
	add.s32 	%r25, %r24, %r23;
	ld.shared.u32 	%r26, [%r2+20];
	add.s32 	%r27, %r26, %r25;
	ld.shared.u32 	%r28, [%r2+24];
	add.s32 	%r29, %r28, %r27;
	cvta.to.global.u64 	%rd8, %rd3;
	add.s64 	%rd10, %rd8, %rd5;
	st.global.u32 	[%rd10], %r29;
	bar.sync 	0;
	ret;

}


// ===== COMPILED SASS (sm_100) =====

	.target	sm_100

	.elftype	@"ET_EXEC"


//--------------------- .note.nv.tkinfo           --------------------------
	.section	.note.nv.tkinfo,"",@"SHT_NOTE"
	.sectionflags	@"SHF_NOTE_NV_TKINFO"
	.tkinfo
        /*0018*/ 	.word	0x00000002
        /*0030*/ 	.string	""
        /*0030*/ 	.string	"ptxas"
        /*0030*/ 	.string	"Cuda compilation tools, release 13.0, V13.0.88"
        /*0030*/ 	.string	"Build cuda_13.0.r13.0/compiler.36424714_0"
        /*0030*/ 	.string	"-arch sm_100 -m 64 "



//--------------------- .note.nv.cuinfo           --------------------------
	.section	.note.nv.cuinfo,"",@"SHT_NOTE"
	.sectionflags	@"SHF_NOTE_NV_CUINFO"
        /*0018*/ 	.short	0x0002
        /*001a*/ 	.short	0x0064
        /*001c*/ 	.short	0x0082
	.zero		2


//--------------------- .nv.info                  --------------------------
	.section	.nv.info,"",@"SHT_CUDA_INFO"
	.align	4


	//----- nvinfo : EIATTR_REGCOUNT
	.align		4
        /*0000*/ 	.byte	0x04, 0x2f
        /*0002*/ 	.short	(.L_1 - .L_0)
	.align		4
.L_0:
        /*0004*/ 	.word	index@(_Z3addPiS_i)
        /*0008*/ 	.word	0x00000010


	//----- nvinfo : EIATTR_FRAME_SIZE
	.align		4
.L_1:
        /*000c*/ 	.byte	0x04, 0x11
        /*000e*/ 	.short	(.L_3 - .L_2)
	.align		4
.L_2:
        /*0010*/ 	.word	index@(_Z3addPiS_i)
        /*0014*/ 	.word	0x00000000


	//----- nvinfo : EIATTR_MIN_STACK_SIZE
	.align		4
.L_3:
        /*0018*/ 	.byte	0x04, 0x12
        /*001a*/ 	.short	(.L_5 - .L_4)
	.align		4
.L_4:
        /*001c*/ 	.word	index@(_Z3addPiS_i)
        /*0020*/ 	.word	0x00000000
.L_5:


//--------------------- .nv.compat                --------------------------
	.section	.nv.compat,"",@"SHT_CUDA_COMPAT_INFO"
	.align	4
        /*0000*/ 	.byte	0x02, 0x09, 0x00, 0x00, 0x02, 0x02, 0x01, 0x00, 0x02, 0x05, 0x05, 0x00, 0x03, 0x07, 0x01, 0x01
        /*0010*/ 	.byte	0x02, 0x03, 0x00, 0x00, 0x02, 0x06, 0x01, 0x00, 0x04, 0x0b, 0x08, 0x00, 0x09, 0x00, 0x00, 0x00
        /*0020*/ 	.byte	0x00, 0x00, 0x00, 0x00


//--------------------- .nv.info._Z3addPiS_i      --------------------------
	.section	.nv.info._Z3addPiS_i,"",@"SHT_CUDA_INFO"
	.sectionflags	@""
	.align	4


	//----- nvinfo : EIATTR_CUDA_API_VERSION
	.align		4
        /*0000*/ 	.byte	0x04, 0x37
        /*0002*/ 	.short	(.L_7 - .L_6)
.L_6:
        /*0004*/ 	.word	0x00000082


	//----- nvinfo : EIATTR_KPARAM_INFO
	.align		4
.L_7:
        /*0008*/ 	.byte	0x04, 0x17
        /*000a*/ 	.short	(.L_9 - .L_8)
.L_8:
        /*000c*/ 	.word	0x00000000
        /*0010*/ 	.short	0x0002
        /*0012*/ 	.short	0x0010
        /*0014*/ 	.byte	0x00, 0xf0, 0x11, 0x00


	//----- nvinfo : EIATTR_KPARAM_INFO
	.align		4
.L_9:
        /*0018*/ 	.byte	0x04, 0x17
        /*001a*/ 	.short	(.L_11 - .L_10)
.L_10:
        /*001c*/ 	.word	0x00000000
        /*0020*/ 	.short	0x0001
        /*0022*/ 	.short	0x0008
        /*0024*/ 	.byte	0x00, 0xf5, 0x21, 0x00


	//----- nvinfo : EIATTR_KPARAM_INFO
	.align		4
.L_11:
        /*0028*/ 	.byte	0x04, 0x17
        /*002a*/ 	.short	(.L_13 - .L_12)
.L_12:
        /*002c*/ 	.word	0x00000000
        /*0030*/ 	.short	0x0000
        /*0032*/ 	.short	0x0000
        /*0034*/ 	.byte	0x00, 0xf5, 0x21, 0x00


	//----- nvinfo : EIATTR_SPARSE_MMA_MASK
	.align		4
.L_13:
        /*0038*/ 	.byte	0x03, 0x50
        /*003a*/ 	.short	0x0000


	//----- nvinfo : EIATTR_MAXREG_COUNT
	.align		4
        /*003c*/ 	.byte	0x03, 0x1b
        /*003e*/ 	.short	0x00ff


	//----- nvinfo : EIATTR_NUM_BARRIERS
	.align		4
        /*0040*/ 	.byte	0x02, 0x4c
        /*0042*/ 	.byte	0x01
	.zero		1


	//----- nvinfo : EIATTR_MERCURY_ISA_VERSION
	.align		4
        /*0044*/ 	.byte	0x03, 0x5f
        /*0046*/ 	.short	0x0101


	//----- nvinfo : EIATTR_VRC_CTA_INIT_COUNT
	.align		4
        /*0048*/ 	.byte	0x02, 0x4a
	.zero		1
	.zero		1


	//----- nvinfo : EIATTR_EXIT_INSTR_OFFSETS
	.align		4
        /*004c*/ 	.byte	0x04, 0x1c
        /*004e*/ 	.short	(.L_15 - .L_14)


	//   ....[0]....
.L_14:
        /*0050*/ 	.word	0x000002d0


	//----- nvinfo : EIATTR_CRS_STACK_SIZE
	.align		4
.L_15:
        /*0054*/ 	.byte	0x04, 0x1e
        /*0056*/ 	.short	(.L_17 - .L_16)
.L_16:
        /*0058*/ 	.word	0x00000000


	//----- nvinfo : EIATTR_CBANK_PARAM_SIZE
	.align		4
.L_17:
        /*005c*/ 	.byte	0x03, 0x19
        /*005e*/ 	.short	0x0014


	//----- nvinfo : EIATTR_PARAM_CBANK
	.align		4
        /*0060*/ 	.byte	0x04, 0x0a
        /*0062*/ 	.short	(.L_19 - .L_18)
	.align		4
.L_18:
        /*0064*/ 	.word	index@(.nv.constant0._Z3addPiS_i)
        /*0068*/ 	.short	0x0380
        /*006a*/ 	.short	0x0014


	//----- nvinfo : EIATTR_SW_WAR
	.align		4
.L_19:
        /*006c*/ 	.byte	0x04, 0x36
        /*006e*/ 	.short	(.L_21 - .L_20)
.L_20:
        /*0070*/ 	.word	0x00000008
.L_21:


//--------------------- .nv.callgraph             --------------------------
	.section	.nv.callgraph,"",@"SHT_CUDA_CALLGRAPH"
	.align	4
	.sectionentsize	8
	.align		4
        /*0000*/ 	.word	0x00000000
	.align		4
        /*0004*/ 	.word	0xffffffff
	.align		4
        /*0008*/ 	.word	0x00000000
	.align		4
        /*000c*/ 	.word	0xfffffffe
	.align		4
        /*0010*/ 	.word	0x00000000
	.align		4
        /*0014*/ 	.word	0xfffffffd
	.align		4
        /*0018*/ 	.word	0x00000000
	.align		4
        /*001c*/ 	.word	0xfffffffc


//--------------------- .text._Z3addPiS_i         --------------------------
	.section	.text._Z3addPiS_i,"ax",@progbits
	.align	128
        .global         _Z3addPiS_i
        .type           _Z3addPiS_i,@function
        .size           _Z3addPiS_i,(.L_x_3 - _Z3addPiS_i)
        .other          _Z3addPiS_i,@"STO_CUDA_ENTRY STV_DEFAULT"
_Z3addPiS_i:
.text._Z3addPiS_i:
[----:B------:R-:W-:Y:S01]  /*0000*/  LDC R1, c[0x0][0x37c] ;  /* 0x0000df00ff017b82 */ /* 0x000fe20000000800 */
[----:B------:R-:W0:Y:S07]  /*0010*/  S2R R6, SR_TID.X ;  /* 0x0000000000067919 */ /* 0x000e2e0000002100 */
[----:B------:R-:W0:Y:S01]  /*0020*/  S2UR UR4, SR_CTAID.X ;  /* 0x00000000000479c3 */ /* 0x000e220000002500 */
[----:B------:R-:W1:Y:S07]  /*0030*/  LDCU.64 UR6, c[0x0][0x358] ;  /* 0x00006b00ff0677ac */ /* 0x000e6e0008000a00 */
[----:B------:R-:W0:Y:S08]  /*0040*/  LDC R7, c[0x0][0x360] ;  /* 0x0000d800ff077b82 */ /* 0x000e300000000800 */
[----:B------:R-:W2:Y:S01]  /*0050*/  LDC.64 R4, c[0x0][0x380] ;  /* 0x0000e000ff047b82 */ /* 0x000ea20000000a00 */
[----:B0-----:R-:W-:-:S04]  /*0060*/  IMAD R7, R7, UR4, R6 ;  /* 0x0000000407077c24 */ /* 0x001fc8000f8e0206 */
[----:B--2---:R-:W-:-:S05]  /*0070*/  IMAD.WIDE R2, R7, 0x4, R4 ;  /* 0x0000000407027825 */ /* 0x004fca00078e0204 */
[----:B-1----:R-:W2:Y:S01]  /*0080*/  LDG.E R0, desc[UR6][R2.64] ;  /* 0x0000000602007981 */ /* 0x002ea2000c1e1900 */
[----:B------:R-:W0:Y:S01]  /*0090*/  S2UR UR5, SR_CgaCtaId ;  /* 0x00000000000579c3 */ /* 0x000e220000008800 */
[----:B------:R-:W-:Y:S01]  /*00a0*/  UMOV UR4, 0x400 ;  /* 0x0000040000047882 */ /* 0x000fe20000000000 */
[----:B------:R-:W-:Y:S01]  /*00b0*/  ISETP.GT.U32.AND P0, PT, R6, 0x2, PT ;  /* 0x000000020600780c */ /* 0x000fe20003f04070 */
[----:B------:R-:W-:Y:S01]  /*00c0*/  BSSY.RECONVERGENT B0, `(.L_x_0) ;  /* 0x0000011000007945 */ /* 0x000fe20003800200 */
[----:B0-----:R-:W-:-:S06]  /*00d0*/  ULEA UR4, UR5, UR4, 0x18 ;  /* 0x0000000405047291 */ /* 0x001fcc000f8ec0ff */
[----:B------:R-:W-:-:S05]  /*00e0*/  LEA R9, R6, UR4, 0x2 ;  /* 0x0000000406097c11 */ /* 0x000fca000f8e10ff */
[----:B--2---:R0:W-:Y:S01]  /*00f0*/  STS [R9+0xc], R0 ;  /* 0x00000c0009007388 */ /* 0x0041e20000000800 */
[----:B------:R-:W-:Y:S05]  /*0100*/  @P0 BRA `(.L_x_1) ;  /* 0x0000000000300947 */ /* 0x000fea0003800000 */
[----:B------:R-:W1:Y:S01]  /*0110*/  LDCU UR4, c[0x0][0x390] ;  /* 0x00007200ff0477ac */ /* 0x000e620008000800 */
[C---:B------:R-:W-:Y:S01]  /*0120*/  ISETP.GE.AND P0, PT, R7.reuse, 0x4, PT ;  /* 0x000000040700780c */ /* 0x040fe20003f06270 */
[----:B0-----:R-:W-:-:S12]  /*0130*/  VIADD R0, R7, 0x200 ;  /* 0x0000020007007836 */ /* 0x001fd80000000000 */
[----:B------:R-:W-:Y:S01]  /*0140*/  @P0 VIADD R11, R7, 0xfffffffd ;  /* 0xfffffffd070b0836 */ /* 0x000fe20000000000 */
[----:B-1----:R-:W-:Y:S01]  /*0150*/  ISETP.GE.AND P1, PT, R0, UR4, PT ;  /* 0x0000000400007c0c */ /* 0x002fe2000bf26270 */
[----:B------:R-:W-:Y:S02]  /*0160*/  IMAD.MOV.U32 R0, RZ, RZ, RZ ;  /* 0x000000ffff007224 */ /* 0x000fe400078e00ff */
[----:B------:R-:W-:-:S05]  /*0170*/  @P0 IMAD.WIDE.U32 R4, R11, 0x4, R4 ;  /* 0x000000040b040825 */ /* 0x000fca00078e0004 */
[----:B------:R-:W2:Y:S05]  /*0180*/  @P0 LDG.E R0, desc[UR6][R4.64] ;  /* 0x0000000604000981 */ /* 0x000eaa000c1e1900 */
[----:B------:R-:W3:Y:S04]  /*0190*/  @!P1 LDG.E R2, desc[UR6][R2.64+0x800] ;  /* 0x0008000602029981 */ /* 0x000ee8000c1e1900 */
[----:B--2---:R1:W-:Y:S04]  /*01a0*/  STS [R9], R0 ;  /* 0x0000000009007388 */ /* 0x0043e80000000800 */
[----:B---3--:R1:W-:Y:S04]  /*01b0*/  @!P1 STS [R9+0x80c], R2 ;  /* 0x00080c0209009388 */ /* 0x0083e80000000800 */
[----:B------:R1:W-:Y:S02]  /*01c0*/  @P1 STS [R9+0x80c], RZ ;  /* 0x00080cff09001388 */ /* 0x0003e40000000800 */
.L_x_1:
[----:B------:R-:W-:Y:S05]  /*01d0*/  BSYNC.RECONVERGENT B0 ;  /* 0x0000000000007941 */ /* 0x000fea0003800200 */
.L_x_0:
[----:B------:R-:W-:Y:S08]  /*01e0*/  BAR.SYNC.DEFER_BLOCKING 0x0 ;  /* 0x0000000000007b1d */ /* 0x000ff00000010000 */
[----:B-1----:R-:W1:Y:S01]  /*01f0*/  LDC.64 R2, c[0x0][0x388] ;  /* 0x0000e200ff027b82 */ /* 0x002e620000000a00 */
[----:B0-----:R-:W-:Y:S04]  /*0200*/  LDS R0, [R9] ;  /* 0x0000000009007984 */ /* 0x001fe80000000800 */
[----:B------:R-:W-:Y:S01]  /*0210*/  LDS R5, [R9+0x4] ;  /* 0x0000040009057984 */ /* 0x000fe20000000800 */
[----:B-1----:R-:W-:-:S03]  /*0220*/  IMAD.WIDE R2, R7, 0x4, R2 ;  /* 0x0000000407027825 */ /* 0x002fc600078e0202 */
[----:B------:R-:W0:Y:S04]  /*0230*/  LDS R4, [R9+0x8] ;  /* 0x0000080009047984 */ /* 0x000e280000000800 */
[----:B------:R-:W-:Y:S04]  /*0240*/  LDS R11, [R9+0xc] ;  /* 0x00000c00090b7984 */ /* 0x000fe80000000800 */
[----:B------:R-:W1:Y:S04]  /*0250*/  LDS R6, [R9+0x10] ;  /* 0x0000100009067984 */ /* 0x000e680000000800 */
[----:B------:R-:W-:Y:S04]  /*0260*/  LDS R13, [R9+0x14] ;  /* 0x00001400090d7984 */ /* 0x000fe80000000800 */
[----:B------:R-:W2:Y:S01]  /*0270*/  LDS R8, [R9+0x18] ;  /* 0x0000180009087984 */ /* 0x000ea20000000800 */
[----:B0-----:R-:W-:-:S04]  /*0280*/  IADD3 R0, PT, PT, R4, R5, R0 ;  /* 0x0000000504007210 */ /* 0x001fc80007ffe000 */
[----:B-1----:R-:W-:-:S04]  /*0290*/  IADD3 R0, PT, PT, R6, R11, R0 ;  /* 0x0000000b06007210 */ /* 0x002fc80007ffe000 */
[----:B--2---:R-:W-:-:S05]  /*02a0*/  IADD3 R13, PT, PT, R8, R13, R0 ;  /* 0x0000000d080d7210 */ /* 0x004fca0007ffe000 */
[----:B------:R-:W-:Y:S01]  /*02b0*/  STG.E desc[UR6][R2.64], R13 ;  /* 0x0000000d02007986 */ /* 0x000fe2000c101906 */
[----:B------:R-:W-:Y:S06]  /*02c0*/  BAR.SYNC.DEFER_BLOCKING 0x0 ;  /* 0x0000000000007b1d */ /* 0x000fec0000010000 */
[----:B------:R-:W-:Y:S05]  /*02d0*/  EXIT ;  /* 0x000000000000794d */ /* 0x000fea0003800000 */
.L_x_2:
[----:B------:R-:W-:-:S00]  /*02e0*/  BRA `(.L_x_2) ;  /* 0xfffffffc00fc7947 */ /* 0x000fc0000383ffff */
[----:B------:R-:W-:-:S00]  /*02f0*/  NOP ;  /* 0x0000000000007918 */ /* 0x000fc00000000000 */
        /* <DEDUP_REMOVED lines=8> */
.L_x_3:


//--------------------- .nv.shared._Z3addPiS_i    --------------------------
	.section	.nv.shared._Z3addPiS_i,"aw",@nobits
	.sectionflags	@""
	.align	4
.nv.shared._Z3addPiS_i:
	.zero		3096


//--------------------- .nv.shared.reserved.0     --------------------------
	.section	.nv.shared.reserved.0,"aw",@nobits
	.weak		__nv_reservedSMEM_offset_0_alias
	.size		__nv_reservedSMEM_offset_0_alias, 0, 64
	.other		__nv_reservedSMEM_offset_0_alias,@"STO_CUDA_RESERVED_SHARED STV_DEFAULT"
__nv_reservedSMEM_offset_0_alias:
	.zero		0
	.zero		64


//--------------------- .nv.constant0._Z3addPiS_i --------------------------
	.section	.nv.constant0._Z3addPiS_i,"a",@progbits
	.sectionflags	@""
	.align	4
.nv.constant0._Z3addPiS_i:
	.zero		916


//--------------------- SYMBOLS --------------------------

	.type		.nv.reservedSmem.offset0,@object
	.size		.nv.reservedSmem.offset0,0x4
	.type		.nv.reservedSmem.cap,@object
	.size		.nv.reservedSmem.cap,0x4
